	.headerflags	@"EF_CUDA_TEXMODE_UNIFIED EF_CUDA_64BIT_ADDRESS EF_CUDA_ACCELERATORS EF_CUDA_SM90 EF_CUDA_VIRTUAL_SM(EF_CUDA_SM90)"
	.elftype	@"ET_EXEC"


//--------------------- .nv.info                  --------------------------
	.section	.nv.info,"",@"SHT_CUDA_INFO"
	.align	4


	//----- nvinfo : EIATTR_REGCOUNT
	.align		4
        /*0000*/ 	.byte	0x04, 0x2f
        /*0002*/ 	.short	(.L_3 - .L_2)
	.align		4
.L_2:
        /*0004*/ 	.word	index@(triton_poi_fused__native_batch_norm_legit_no_training_add_relu_43)
        /*0008*/ 	.word	0x00000024


	//----- nvinfo : EIATTR_MIN_STACK_SIZE
	.align		4
.L_3:
        /*000c*/ 	.byte	0x04, 0x12
        /*000e*/ 	.short	(.L_5 - .L_4)
	.align		4
.L_4:
        /*0010*/ 	.word	index@(triton_poi_fused__native_batch_norm_legit_no_training_add_relu_43)
        /*0014*/ 	.word	0x00000000


	//----- nvinfo : EIATTR_FRAME_SIZE
	.align		4
.L_5:
        /*0018*/ 	.byte	0x04, 0x11
        /*001a*/ 	.short	(.L_7 - .L_6)
	.align		4
.L_6:
        /*001c*/ 	.word	index@(triton_poi_fused__native_batch_norm_legit_no_training_add_relu_43)
        /*0020*/ 	.word	0x00000000


	//----- nvinfo : EIATTR_MIN_STACK_SIZE
	.align		4
.L_7:
        /*0024*/ 	.byte	0x04, 0x12
        /*0026*/ 	.short	(.L_9 - .L_8)
	.align		4
.L_8:
        /*0028*/ 	.word	index@(triton_poi_fused__native_batch_norm_legit_no_training_add_relu_43)
        /*002c*/ 	.word	0x00000000
.L_9:


//--------------------- .nv.info.triton_poi_fused__native_batch_norm_legit_no_training_add_relu_43 --------------------------
	.section	.nv.info.triton_poi_fused__native_batch_norm_legit_no_training_add_relu_43,"",@"SHT_CUDA_INFO"
	.sectionflags	@""
	.align	4


	//----- nvinfo : EIATTR_CUDA_API_VERSION
	.align		4
        /*0000*/ 	.byte	0x04, 0x37
        /*0002*/ 	.short	(.L_11 - .L_10)
.L_10:
        /*0004*/ 	.word	0x0000007c


	//----- nvinfo : EIATTR_KPARAM_INFO
	.align		4
.L_11:
        /*0008*/ 	.byte	0x04, 0x17
        /*000a*/ 	.short	(.L_13 - .L_12)
.L_12:
        /*000c*/ 	.word	0x00000000
        /*0010*/ 	.short	0x0007
        /*0012*/ 	.short	0x0038
        /*0014*/ 	.byte	0x00, 0xf0, 0x11, 0x00


	//----- nvinfo : EIATTR_KPARAM_INFO
	.align		4
.L_13:
        /*0018*/ 	.byte	0x04, 0x17
        /*001a*/ 	.short	(.L_15 - .L_14)
.L_14:
        /*001c*/ 	.word	0x00000000
        /*0020*/ 	.short	0x0006
        /*0022*/ 	.short	0x0030
        /*0024*/ 	.byte	0x00, 0xf4, 0x21, 0x00


	//----- nvinfo : EIATTR_KPARAM_INFO
	.align		4
.L_15:
        /*0028*/ 	.byte	0x04, 0x17
        /*002a*/ 	.short	(.L_17 - .L_16)
.L_16:
        /*002c*/ 	.word	0x00000000
        /*0030*/ 	.short	0x0005
        /*0032*/ 	.short	0x0028
        /*0034*/ 	.byte	0x00, 0xf4, 0x21, 0x00


	//----- nvinfo : EIATTR_KPARAM_INFO
	.align		4
.L_17:
        /*0038*/ 	.byte	0x04, 0x17
        /*003a*/ 	.short	(.L_19 - .L_18)
.L_18:
        /*003c*/ 	.word	0x00000000
        /*0040*/ 	.short	0x0004
        /*0042*/ 	.short	0x0020
        /*0044*/ 	.byte	0x00, 0xf4, 0x21, 0x00


	//----- nvinfo : EIATTR_KPARAM_INFO
	.align		4
.L_19:
        /*0048*/ 	.byte	0x04, 0x17
        /*004a*/ 	.short	(.L_21 - .L_20)
.L_20:
        /*004c*/ 	.word	0x00000000
        /*0050*/ 	.short	0x0003
        /*0052*/ 	.short	0x0018
        /*0054*/ 	.byte	0x00, 0xf4, 0x21, 0x00


	//----- nvinfo : EIATTR_KPARAM_INFO
	.align		4
.L_21:
        /*0058*/ 	.byte	0x04, 0x17
        /*005a*/ 	.short	(.L_23 - .L_22)
.L_22:
        /*005c*/ 	.word	0x00000000
        /*0060*/ 	.short	0x0002
        /*0062*/ 	.short	0x0010
        /*0064*/ 	.byte	0x00, 0xf4, 0x21, 0x00


	//----- nvinfo : EIATTR_KPARAM_INFO
	.align		4
.L_23:
        /*0068*/ 	.byte	0x04, 0x17
        /*006a*/ 	.short	(.L_25 - .L_24)
.L_24:
        /*006c*/ 	.word	0x00000000
        /*0070*/ 	.short	0x0001
        /*0072*/ 	.short	0x0008
        /*0074*/ 	.byte	0x00, 0xf4, 0x21, 0x00


	//----- nvinfo : EIATTR_KPARAM_INFO
	.align		4
.L_25:
        /*0078*/ 	.byte	0x04, 0x17
        /*007a*/ 	.short	(.L_27 - .L_26)
.L_26:
        /*007c*/ 	.word	0x00000000
        /*0080*/ 	.short	0x0000
        /*0082*/ 	.short	0x0000
        /*0084*/ 	.byte	0x00, 0xf4, 0x21, 0x00


	//----- nvinfo : EIATTR_SPARSE_MMA_MASK
	.align		4
.L_27:
        /*0088*/ 	.byte	0x03, 0x50
        /*008a*/ 	.short	0x0000


	//----- nvinfo : EIATTR_MAXREG_COUNT
	.align		4
        /*008c*/ 	.byte	0x03, 0x1b
        /*008e*/ 	.short	0x00ff


	//----- nvinfo : EIATTR_EXIT_INSTR_OFFSETS
	.align		4
        /*0090*/ 	.byte	0x04, 0x1c
        /*0092*/ 	.short	(.L_29 - .L_28)


	//   ....[0]....
.L_28:
        /*0094*/ 	.word	0x00000b10


	//----- nvinfo : EIATTR_REQNTID
	.align		4
.L_29:
        /*0098*/ 	.byte	0x04, 0x10
        /*009a*/ 	.short	(.L_31 - .L_30)
.L_30:
        /*009c*/ 	.word	0x00000080
        /*00a0*/ 	.word	0x00000001
        /*00a4*/ 	.word	0x00000001


	//----- nvinfo : EIATTR_CBANK_PARAM_SIZE
	.align		4
.L_31:
        /*00a8*/ 	.byte	0x03, 0x19
        /*00aa*/ 	.short	0x003c


	//----- nvinfo : EIATTR_PARAM_CBANK
	.align		4
        /*00ac*/ 	.byte	0x04, 0x0a
        /*00ae*/ 	.short	(.L_33 - .L_32)
	.align		4
.L_32:
        /*00b0*/ 	.word	index@(.nv.constant0.triton_poi_fused__native_batch_norm_legit_no_training_add_relu_43)
        /*00b4*/ 	.short	0x0210
        /*00b6*/ 	.short	0x003c


	//----- nvinfo : EIATTR_SW_WAR
	.align		4
.L_33:
        /*00b8*/ 	.byte	0x04, 0x36
        /*00ba*/ 	.short	(.L_35 - .L_34)
.L_34:
        /*00bc*/ 	.word	0x00000008
.L_35:


//--------------------- .nv.callgraph             --------------------------
	.section	.nv.callgraph,"",@"SHT_CUDA_CALLGRAPH"
	.align	4
	.sectionentsize	8
	.align		4
        /*0000*/ 	.word	0x00000000
	.align		4
        /*0004*/ 	.word	0xffffffff
	.align		4
        /*0008*/ 	.word	0x00000000
	.align		4
        /*000c*/ 	.word	0xfffffffe
	.align		4
        /*0010*/ 	.word	0x00000000
	.align		4
        /*0014*/ 	.word	0xfffffffd
	.align		4
        /*0018*/ 	.word	0x00000000
	.align		4
        /*001c*/ 	.word	0xfffffffc


//--------------------- .nv.constant4             --------------------------
	.section	.nv.constant4,"a",@progbits
	.align	8
	.align		8
.nv.constant4:
        /*0000*/ 	.dword	_$_str
	.align		8
        /*0008*/ 	.dword	_$_str_$_2


//--------------------- .text.triton_poi_fused__native_batch_norm_legit_no_training_add_relu_43 --------------------------
	.section	.text.triton_poi_fused__native_batch_norm_legit_no_training_add_relu_43,"ax",@progbits
	.align	128
        .global         triton_poi_fused__native_batch_norm_legit_no_training_add_relu_43
        .type           triton_poi_fused__native_batch_norm_legit_no_training_add_relu_43,@function
        .size           triton_poi_fused__native_batch_norm_legit_no_training_add_relu_43,(.L_x_1 - triton_poi_fused__native_batch_norm_legit_no_training_add_relu_43)
        .other          triton_poi_fused__native_batch_norm_legit_no_training_add_relu_43,@"STO_CUDA_ENTRY STV_DEFAULT"
triton_poi_fused__native_batch_norm_legit_no_training_add_relu_43:
.text.triton_poi_fused__native_batch_norm_legit_no_training_add_relu_43:
[----:B------:R-:W-:Y:S01]  /*0000*/  LDC R1, c[0x0][0x28] ;  /* 0x00000a00ff017b82 */ /* 0x000fe20000000800 */
[----:B------:R-:W1:Y:S07]  /*0010*/  S2R R0, SR_TID.X ;  /* 0x0000000000007919 */ /* 0x000e6e0000002100 */
[----:B------:R-:W2:Y:S01]  /*0020*/  LDC.64 R24, c[0x0][0x220] ;  /* 0x00008800ff187b82 */ /* 0x000ea20000000a00 */
[----:B------:R-:W-:Y:S01]  /*0030*/  ULDC.64 UR4, c[0x0][0x208] ;  /* 0x0000820000047ab9 */ /* 0x000fe20000000a00 */
[----:B------:R-:W3:Y:S06]  /*0040*/  S2R R3, SR_CTAID.X ;  /* 0x0000000000037919 */ /* 0x000eec0000002500 */
[----:B------:R-:W4:Y:S01]  /*0050*/  LDC.64 R20, c[0x0][0x218] ;  /* 0x00008600ff147b82 */ /* 0x000f220000000a00 */
[----:B-1----:R-:W-:-:S04]  /*0060*/  SHF.L.U32 R0, R0, 0x2, RZ ;  /* 0x0000000200007819 */ /* 0x002fc800000006ff */
[----:B------:R-:W-:Y:S02]  /*0070*/  LOP3.LUT R0, R0, 0x1fc, RZ, 0xc0, !PT ;  /* 0x000001fc00007812 */ /* 0x000fe400078ec0ff */
[----:B---3--:R-:W-:Y:S02]  /*0080*/  SHF.R.S32.HI R12, RZ, 0x15, R3 ;  /* 0x00000015ff0c7819 */ /* 0x008fe40000011403 */
[----:B------:R-:W-:Y:S02]  /*0090*/  LEA R0, R3, R0, 0xa ;  /* 0x0000000003007211 */ /* 0x000fe400078e50ff */
[----:B------:R-:W-:Y:S02]  /*00a0*/  SGXT R12, R12, 0x1 ;  /* 0x000000010c0c781a */ /* 0x000fe40000000200 */
[----:B------:R-:W-:Y:S01]  /*00b0*/  IADD3 R31, R0, 0x200, RZ ;  /* 0x00000200001f7810 */ /* 0x000fe20007ffe0ff */
[----:B----4-:R-:W-:Y:S01]  /*00c0*/  IMAD.WIDE R20, R0, 0x4, R20 ;  /* 0x0000000400147825 */ /* 0x010fe200078e0214 */
[----:B------:R-:W-:-:S04]  /*00d0*/  LEA.HI R2, R12, R0, RZ, 0xc ;  /* 0x000000000c027211 */ /* 0x000fc800078f60ff */
[----:B------:R-:W-:Y:S01]  /*00e0*/  LOP3.LUT R3, R2, 0xfffff000, RZ, 0xc0, !PT ;  /* 0xfffff00002037812 */ /* 0x000fe200078ec0ff */
[----:B------:R-:W3:Y:S03]  /*00f0*/  LDG.E.128 R4, desc[UR4][R20.64] ;  /* 0x0000000414047981 */ /* 0x000ee6000c1e1d00 */
[----:B------:R-:W-:Y:S02]  /*0100*/  IADD3 R28, R0, -R3, RZ ;  /* 0x80000003001c7210 */ /* 0x000fe40007ffe0ff */
[----:B------:R-:W1:Y:S01]  /*0110*/  LDC.64 R2, c[0x0][0x228] ;  /* 0x00008a00ff027b82 */ /* 0x000e620000000a00 */
[----:B------:R-:W-:Y:S02]  /*0120*/  LEA.HI R12, R12, R31, RZ, 0xc ;  /* 0x0000001f0c0c7211 */ /* 0x000fe400078f60ff */
[----:B--2---:R-:W-:Y:S02]  /*0130*/  IMAD.WIDE R8, R28, 0x4, R24 ;  /* 0x000000041c087825 */ /* 0x004fe400078e0218 */
[----:B------:R-:W-:Y:S01]  /*0140*/  LOP3.LUT R14, R12, 0xfffff000, RZ, 0xc0, !PT ;  /* 0xfffff0000c0e7812 */ /* 0x000fe200078ec0ff */
[----:B------:R-:W2:Y:S03]  /*0150*/  LDG.E.128 R20, desc[UR4][R20.64+0x800] ;  /* 0x0008000414147981 */ /* 0x000ea6000c1e1d00 */
[----:B------:R-:W-:Y:S01]  /*0160*/  IADD3 R31, R31, -R14, RZ ;  /* 0x8000000e1f1f7210 */ /* 0x000fe20007ffe0ff */
[----:B------:R-:W3:Y:S01]  /*0170*/  LDG.E.EL.128 R8, desc[UR4][R8.64] ;  /* 0x0000000408087981 */ /* 0x000ee2000c2e1d00 */
[----:B-1----:R-:W-:-:S04]  /*0180*/  IMAD.WIDE R12, R28, 0x4, R2 ;  /* 0x000000041c0c7825 */ /* 0x002fc800078e0202 */
[C---:B------:R-:W-:Y:S02]  /*0190*/  IMAD.WIDE R18, R31.reuse, 0x4, R2 ;  /* 0x000000041f127825 */ /* 0x040fe400078e0202 */
[----:B------:R-:W4:Y:S04]  /*01a0*/  LDG.E.EL.128 R12, desc[UR4][R12.64] ;  /* 0x000000040c0c7981 */ /* 0x000f28000c2e1d00 */
[----:B------:R-:W5:Y:S01]  /*01b0*/  LDG.E.EL.128 R16, desc[UR4][R18.64] ;  /* 0x0000000412107981 */ /* 0x000f62000c2e1d00 */
[----:B------:R-:W-:-:S06]  /*01c0*/  IMAD.WIDE R24, R31, 0x4, R24 ;  /* 0x000000041f187825 */ /* 0x000fcc00078e0218 */
[----:B------:R-:W2:Y:S01]  /*01d0*/  LDG.E.EL.128 R24, desc[UR4][R24.64] ;  /* 0x0000000418187981 */ /* 0x000ea2000c2e1d00 */
[----:B------:R-:W-:Y:S01]  /*01e0*/  HFMA2.MMA R29, -RZ, RZ, 1.625, 0 ;  /* 0x3e800000ff1d7435 */ /* 0x000fe200000001ff */
[----:B---3--:R-:W-:Y:S01]  /*01f0*/  FADD R2, R7, -R11 ;  /* 0x8000000b07027221 */ /* 0x008fe20000000000 */
[----:B----4-:R-:W-:Y:S01]  /*0200*/  FADD R7, R12, 9.9999997473787516356e-06 ;  /* 0x3727c5ac0c077421 */ /* 0x010fe20000000000 */
[----:B-----5:R-:W-:-:S05]  /*0210*/  FADD R11, R16, 9.9999997473787516356e-06 ;  /* 0x3727c5ac100b7421 */ /* 0x020fca0000000000 */
[----:B------:R-:W1:Y:S01]  /*0220*/  MUFU.SQRT R7, R7 ;  /* 0x0000000700077308 */ /* 0x000e620000002000 */
[----:B------:R-:W-:Y:S01]  /*0230*/  FADD R17, R17, 9.9999997473787516356e-06 ;  /* 0x3727c5ac11117421 */ /* 0x000fe20000000000 */
[----:B------:R-:W-:-:S06]  /*0240*/  FADD R19, R19, 9.9999997473787516356e-06 ;  /* 0x3727c5ac13137421 */ /* 0x000fcc0000000000 */
[----:B------:R-:W3:Y:S01]  /*0250*/  MUFU.SQRT R11, R11 ;  /* 0x0000000b000b7308 */ /* 0x000ee20000002000 */
[----:B------:R-:W-:Y:S01]  /*0260*/  FADD R18, R18, 9.9999997473787516356e-06 ;  /* 0x3727c5ac12127421 */ /* 0x000fe20000000000 */
[----:B------:R-:W-:Y:S01]  /*0270*/  FADD R12, R5, -R9 ;  /* 0x80000009050c7221 */ /* 0x000fe20000000000 */
[----:B------:R-:W-:Y:S01]  /*0280*/  FADD R3, R6, -R10 ;  /* 0x8000000a06037221 */ /* 0x000fe20000000000 */
[----:B-1----:R-:W-:-:S04]  /*0290*/  FSETP.GT.AND P1, PT, R7, 8.50705917302346158658e+37, PT ;  /* 0x7e8000000700780b */ /* 0x002fc80003f24000 */
[----:B------:R-:W1:Y:S01]  /*02a0*/  MUFU.SQRT R16, R17 ;  /* 0x0000001100107308 */ /* 0x000e620000002000 */
[----:B------:R-:W-:-:S07]  /*02b0*/  FSETP.GEU.AND P6, PT, R7, 1.175494350822287508e-38, PT ;  /* 0x008000000700780b */ /* 0x000fce0003fce000 */
[----:B------:R-:W4:Y:S01]  /*02c0*/  MUFU.SQRT R5, R19 ;  /* 0x0000001300057308 */ /* 0x000f220000002000 */
[----:B---3--:R-:W-:-:S07]  /*02d0*/  FSETP.GT.AND P5, PT, R11, 8.50705917302346158658e+37, PT ;  /* 0x7e8000000b00780b */ /* 0x008fce0003fa4000 */
[----:B------:R-:W3:Y:S01]  /*02e0*/  MUFU.SQRT R6, R18 ;  /* 0x0000001200067308 */ /* 0x000ee20000002000 */
[----:B------:R-:W-:Y:S01]  /*02f0*/  FSETP.GEU.AND P4, PT, R11, 1.175494350822287508e-38, PT ;  /* 0x008000000b00780b */ /* 0x000fe20003f8e000 */
[----:B------:R-:W-:Y:S01]  /*0300*/  @P1 FMUL R7, R7, 0.25 ;  /* 0x3e80000007071820 */ /* 0x000fe20000400000 */
[----:B------:R-:W-:Y:S02]  /*0310*/  FSEL R33, R29, 1, P1 ;  /* 0x3f8000001d217808 */ /* 0x000fe40000800000 */
[----:B-1----:R-:W-:Y:S01]  /*0320*/  FSETP.GT.AND P0, PT, R16, 8.50705917302346158658e+37, PT ;  /* 0x7e8000001000780b */ /* 0x002fe20003f04000 */
[----:B------:R-:W-:Y:S02]  /*0330*/  @!P6 FMUL R7, R7, 16777216 ;  /* 0x4b8000000707e820 */ /* 0x000fe40000400000 */
[----:B------:R-:W-:Y:S01]  /*0340*/  @!P6 FMUL R33, R33, 16777216 ;  /* 0x4b8000002121e820 */ /* 0x000fe20000400000 */
[----:B----4-:R-:W-:Y:S01]  /*0350*/  FSETP.GT.AND P6, PT, R5, 8.50705917302346158658e+37, PT ;  /* 0x7e8000000500780b */ /* 0x010fe20003fc4000 */
[----:B------:R-:W-:Y:S01]  /*0360*/  FADD R30, R4, -R8 ;  /* 0x80000008041e7221 */ /* 0x000fe20000000000 */
[----:B------:R-:W-:Y:S01]  /*0370*/  @P5 FMUL R11, R11, 0.25 ;  /* 0x3e8000000b0b5820 */ /* 0x000fe20000400000 */
[----:B------:R-:W-:Y:S01]  /*0380*/  FSEL R4, R29, 1, P5 ;  /* 0x3f8000001d047808 */ /* 0x000fe20002800000 */
[----:B--2---:R-:W-:Y:S01]  /*0390*/  FADD R25, R21, -R25 ;  /* 0x8000001915197221 */ /* 0x004fe20000000000 */
[----:B------:R-:W-:Y:S01]  /*03a0*/  FSETP.GEU.AND P3, PT, R16, 1.175494350822287508e-38, PT ;  /* 0x008000001000780b */ /* 0x000fe20003f6e000 */
[----:B------:R-:W-:Y:S01]  /*03b0*/  FADD R24, R20, -R24 ;  /* 0x8000001814187221 */ /* 0x000fe20000000000 */
[C---:B---3--:R-:W-:Y:S01]  /*03c0*/  FSETP.GT.AND P2, PT, R6.reuse, 8.50705917302346158658e+37, PT ;  /* 0x7e8000000600780b */ /* 0x048fe20003f44000 */
[----:B------:R-:W-:Y:S01]  /*03d0*/  @!P4 FMUL R11, R11, 16777216 ;  /* 0x4b8000000b0bc820 */ /* 0x000fe20000400000 */
[C---:B------:R-:W-:Y:S01]  /*03e0*/  FSETP.GEU.AND P5, PT, R5.reuse, 1.175494350822287508e-38, PT ;  /* 0x008000000500780b */ /* 0x040fe20003fae000 */
[----:B------:R-:W1:Y:S01]  /*03f0*/  LDC.64 R18, c[0x0][0x230] ;  /* 0x00008c00ff127b82 */ /* 0x000e620000000a00 */
[----:B------:R-:W-:Y:S01]  /*0400*/  FSETP.GEU.AND P1, PT, R6, 1.175494350822287508e-38, PT ;  /* 0x008000000600780b */ /* 0x000fe20003f2e000 */
[----:B------:R-:W2:Y:S01]  /*0410*/  MUFU.RCP R8, R7 ;  /* 0x0000000700087308 */ /* 0x000ea20000001000 */
[----:B------:R-:W-:Y:S01]  /*0420*/  @P0 FMUL R16, R16, 0.25 ;  /* 0x3e80000010100820 */ /* 0x000fe20000400000 */
[----:B------:R-:W-:-:S04]  /*0430*/  @P6 FMUL R5, R5, 0.25 ;  /* 0x3e80000005056820 */ /* 0x000fc80000400000 */
[----:B------:R-:W3:Y:S02]  /*0440*/  LDC.64 R20, c[0x0][0x238] ;  /* 0x00008e00ff147b82 */ /* 0x000ee40000000a00 */
[----:B------:R-:W4:Y:S01]  /*0450*/  MUFU.RCP R11, R11 ;  /* 0x0000000b000b7308 */ /* 0x000f220000001000 */
[----:B------:R-:W-:Y:S01]  /*0460*/  @P2 FMUL R6, R6, 0.25 ;  /* 0x3e80000006062820 */ /* 0x000fe20000400000 */
[----:B------:R-:W-:Y:S01]  /*0470*/  @!P3 FMUL R16, R16, 16777216 ;  /* 0x4b8000001010b820 */ /* 0x000fe20000400000 */
[----:B------:R-:W-:Y:S02]  /*0480*/  @!P5 FMUL R5, R5, 16777216 ;  /* 0x4b8000000505d820 */ /* 0x000fe40000400000 */
[----:B------:R-:W-:Y:S01]  /*0490*/  @!P1 FMUL R6, R6, 16777216 ;  /* 0x4b80000006069820 */ /* 0x000fe20000400000 */
[----:B------:R-:W-:Y:S02]  /*04a0*/  @!P4 FMUL R4, R4, 16777216 ;  /* 0x4b8000000404c820 */ /* 0x000fe40000400000 */
[----:B------:R-:W5:Y:S01]  /*04b0*/  MUFU.RCP R16, R16 ;  /* 0x0000001000107308 */ /* 0x000f620000001000 */
[----:B--2---:R-:W-:Y:S01]  /*04c0*/  FMUL R33, R8, R33 ;  /* 0x0000002108217220 */ /* 0x004fe20000400000 */
[----:B------:R-:W-:-:S06]  /*04d0*/  FSEL R9, R29, 1, P0 ;  /* 0x3f8000001d097808 */ /* 0x000fcc0000000000 */
[----:B------:R-:W2:Y:S01]  /*04e0*/  MUFU.RCP R7, R6 ;  /* 0x0000000600077308 */ /* 0x000ea20000001000 */
[----:B----4-:R-:W-:Y:S01]  /*04f0*/  FMUL R11, R11, R4 ;  /* 0x000000040b0b7220 */ /* 0x010fe20000400000 */
[----:B------:R-:W-:-:S06]  /*0500*/  FSEL R4, R29, 1, P2 ;  /* 0x3f8000001d047808 */ /* 0x000fcc0001000000 */
[----:B------:R-:W4:Y:S01]  /*0510*/  MUFU.RCP R5, R5 ;  /* 0x0000000500057308 */ /* 0x000f220000001000 */
[----:B------:R-:W-:Y:S01]  /*0520*/  FSEL R8, R29, 1, P6 ;  /* 0x3f8000001d087808 */ /* 0x000fe20003000000 */
[----:B------:R-:W-:Y:S01]  /*0530*/  @!P3 FMUL R9, R9, 16777216 ;  /* 0x4b8000000909b820 */ /* 0x000fe20000400000 */
[----:B------:R-:W-:-:S03]  /*0540*/  @!P1 FMUL R4, R4, 16777216 ;  /* 0x4b80000004049820 */ /* 0x000fc60000400000 */
[----:B------:R-:W-:Y:S01]  /*0550*/  @!P5 FMUL R8, R8, 16777216 ;  /* 0x4b8000000808d820 */ /* 0x000fe20000400000 */
[----:B-----5:R-:W-:Y:S01]  /*0560*/  FMUL R16, R16, R9 ;  /* 0x0000000910107220 */ /* 0x020fe20000400000 */
[----:B--2---:R-:W-:Y:S01]  /*0570*/  FMUL R7, R7, R4 ;  /* 0x0000000407077220 */ /* 0x004fe20000400000 */
[----:B------:R-:W-:Y:S01]  /*0580*/  FADD R23, R23, -R27 ;  /* 0x8000001b17177221 */ /* 0x000fe20000000000 */
[----:B------:R-:W-:Y:S01]  /*0590*/  FADD R22, R22, -R26 ;  /* 0x8000001a16167221 */ /* 0x000fe20000000000 */
[----:B----4-:R-:W-:Y:S01]  /*05a0*/  FMUL R6, R5, R8 ;  /* 0x0000000805067220 */ /* 0x010fe20000400000 */
[----:B-1----:R-:W-:-:S04]  /*05b0*/  IMAD.WIDE R4, R31, 0x4, R18 ;  /* 0x000000041f047825 */ /* 0x002fc800078e0212 */
[----:B---3--:R-:W-:-:S04]  /*05c0*/  IMAD.WIDE R8, R31, 0x4, R20 ;  /* 0x000000041f087825 */ /* 0x008fc800078e0214 */
[----:B------:R-:W-:Y:S01]  /*05d0*/  FMUL R27, R11, R24 ;  /* 0x000000180b1b7220 */ /* 0x000fe20000400000 */
[----:B------:R-:W-:Y:S01]  /*05e0*/  FMUL R26, R16, R25 ;  /* 0x00000019101a7220 */ /* 0x000fe20000400000 */
[----:B------:R-:W-:Y:S01]  /*05f0*/  FMUL R25, R7, R22 ;  /* 0x0000001607197220 */ /* 0x000fe20000400000 */
[----:B------:R-:W-:Y:S02]  /*0600*/  FMUL R24, R6, R23 ;  /* 0x0000001706187220 */ /* 0x000fe40000400000 */
[----:B------:R-:W2:Y:S04]  /*0610*/  LDG.E.EL.128 R4, desc[UR4][R4.64] ;  /* 0x0000000404047981 */ /* 0x000ea8000c2e1d00 */
[----:B------:R-:W2:Y:S01]  /*0620*/  LDG.E.EL.128 R8, desc[UR4][R8.64] ;  /* 0x0000000408087981 */ /* 0x000ea2000c2e1d00 */
[----:B------:R-:W-:-:S04]  /*0630*/  IMAD.WIDE R18, R28, 0x4, R18 ;  /* 0x000000041c127825 */ /* 0x000fc800078e0212 */
[----:B------:R-:W-:Y:S02]  /*0640*/  IMAD.WIDE R20, R28, 0x4, R20 ;  /* 0x000000041c147825 */ /* 0x000fe400078e0214 */
[----:B------:R-:W3:Y:S04]  /*0650*/  LDG.E.EL.128 R16, desc[UR4][R18.64] ;  /* 0x0000000412107981 */ /* 0x000ee8000c2e1d00 */
[----:B------:R-:W3:Y:S01]  /*0660*/  LDG.E.EL.128 R20, desc[UR4][R20.64] ;  /* 0x0000000414147981 */ /* 0x000ee2000c2e1d00 */
[----:B------:R-:W-:Y:S01]  /*0670*/  FADD R13, R13, 9.9999997473787516356e-06 ;  /* 0x3727c5ac0d0d7421 */ /* 0x000fe20000000000 */
[----:B------:R-:W-:Y:S01]  /*0680*/  FADD R15, R15, 9.9999997473787516356e-06 ;  /* 0x3727c5ac0f0f7421 */ /* 0x000fe20000000000 */
[----:B------:R-:W-:Y:S01]  /*0690*/  FADD R14, R14, 9.9999997473787516356e-06 ;  /* 0x3727c5ac0e0e7421 */ /* 0x000fe20000000000 */
[----:B------:R-:W-:Y:S01]  /*06a0*/  FMUL R31, R33, R30 ;  /* 0x0000001e211f7220 */ /* 0x000fe20000400000 */
[----:B--2---:R-:W-:-:S02]  /*06b0*/  FFMA R25, R6, R25, R10 ;  /* 0x0000001906197223 */ /* 0x004fc4000000000a */
[----:B------:R-:W1:Y:S01]  /*06c0*/  MUFU.SQRT R6, R13 ;  /* 0x0000000d00067308 */ /* 0x000e620000002000 */
[----:B------:R-:W-:Y:S01]  /*06d0*/  FFMA R26, R5, R26, R9 ;  /* 0x0000001a051a7223 */ /* 0x000fe20000000009 */
[----:B------:R-:W-:-:S06]  /*06e0*/  FFMA R24, R7, R24, R11 ;  /* 0x0000001807187223 */ /* 0x000fcc000000000b */
[----:B------:R-:W2:Y:S08]  /*06f0*/  MUFU.SQRT R9, R15 ;  /* 0x0000000f00097308 */ /* 0x000eb00000002000 */
[----:B------:R-:W4:Y:S01]  /*0700*/  MUFU.SQRT R7, R14 ;  /* 0x0000000e00077308 */ /* 0x000f220000002000 */
[C---:B-1----:R-:W-:Y:S02]  /*0710*/  FSETP.GT.AND P0, PT, R6.reuse, 8.50705917302346158658e+37, PT ;  /* 0x7e8000000600780b */ /* 0x042fe40003f04000 */
[----:B------:R-:W-:Y:S01]  /*0720*/  FSETP.GEU.AND P3, PT, R6, 1.175494350822287508e-38, PT ;  /* 0x008000000600780b */ /* 0x000fe20003f6e000 */
[----:B------:R-:W-:-:S02]  /*0730*/  FFMA R27, R4, R27, R8 ;  /* 0x0000001b041b7223 */ /* 0x000fc40000000008 */
[----:B------:R-:W1:Y:S01]  /*0740*/  LDC.64 R4, c[0x0][0x210] ;  /* 0x00008400ff047b82 */ /* 0x000e620000000a00 */
[C---:B--2---:R-:W-:Y:S02]  /*0750*/  FSETP.GT.AND P2, PT, R9.reuse, 8.50705917302346158658e+37, PT ;  /* 0x7e8000000900780b */ /* 0x044fe40003f44000 */
[----:B------:R-:W-:Y:S02]  /*0760*/  FSETP.GEU.AND P5, PT, R9, 1.175494350822287508e-38, PT ;  /* 0x008000000900780b */ /* 0x000fe40003fae000 */
[----:B----4-:R-:W-:-:S03]  /*0770*/  FSETP.GT.AND P1, PT, R7, 8.50705917302346158658e+37, PT ;  /* 0x7e8000000700780b */ /* 0x010fc60003f24000 */
[----:B------:R-:W-:Y:S01]  /*0780*/  @P0 FMUL R6, R6, 0.25 ;  /* 0x3e80000006060820 */ /* 0x000fe20000400000 */
[----:B------:R-:W-:-:S03]  /*0790*/  FSETP.GEU.AND P4, PT, R7, 1.175494350822287508e-38, PT ;  /* 0x008000000700780b */ /* 0x000fc60003f8e000 */
[----:B------:R-:W-:Y:S02]  /*07a0*/  @!P3 FMUL R6, R6, 16777216 ;  /* 0x4b8000000606b820 */ /* 0x000fe40000400000 */
[----:B------:R-:W-:Y:S02]  /*07b0*/  @P2 FMUL R9, R9, 0.25 ;  /* 0x3e80000009092820 */ /* 0x000fe40000400000 */
[----:B------:R-:W2:Y:S02]  /*07c0*/  MUFU.RCP R13, R6 ;  /* 0x00000006000d7308 */ /* 0x000ea40000001000 */
[----:B------:R-:W-:Y:S01]  /*07d0*/  @!P5 FMUL R9, R9, 16777216 ;  /* 0x4b8000000909d820 */ /* 0x000fe20000400000 */
[----:B------:R-:W-:Y:S01]  /*07e0*/  @P1 FMUL R7, R7, 0.25 ;  /* 0x3e80000007071820 */ /* 0x000fe20000400000 */
[----:B------:R-:W-:-:S03]  /*07f0*/  FSEL R10, R29, 1, P0 ;  /* 0x3f8000001d0a7808 */ /* 0x000fc60000000000 */
[----:B------:R-:W-:Y:S01]  /*0800*/  @!P4 FMUL R7, R7, 16777216 ;  /* 0x4b8000000707c820 */ /* 0x000fe20000400000 */
[----:B------:R-:W4:Y:S01]  /*0810*/  MUFU.RCP R9, R9 ;  /* 0x0000000900097308 */ /* 0x000f220000001000 */
[----:B------:R-:W-:Y:S01]  /*0820*/  @!P3 FMUL R10, R10, 16777216 ;  /* 0x4b8000000a0ab820 */ /* 0x000fe20000400000 */
[----:B-1----:R-:W-:Y:S01]  /*0830*/  IMAD.WIDE R14, R0, 0x4, R4 ;  /* 0x00000004000e7825 */ /* 0x002fe200078e0204 */
[----:B------:R-:W-:-:S05]  /*0840*/  FSEL R11, R29, 1, P1 ;  /* 0x3f8000001d0b7808 */ /* 0x000fca0000800000 */
[----:B------:R1:W5:Y:S01]  /*0850*/  MUFU.RCP R8, R7 ;  /* 0x0000000700087308 */ /* 0x0003620000001000 */
[----:B--2---:R-:W-:Y:S01]  /*0860*/  FMUL R13, R13, R10 ;  /* 0x0000000a0d0d7220 */ /* 0x004fe20000400000 */
[----:B------:R-:W-:Y:S01]  /*0870*/  FSEL R10, R29, 1, P2 ;  /* 0x3f8000001d0a7808 */ /* 0x000fe20001000000 */
[----:B------:R-:W-:-:S04]  /*0880*/  @!P4 FMUL R11, R11, 16777216 ;  /* 0x4b8000000b0bc820 */ /* 0x000fc80000400000 */
[----:B------:R-:W-:Y:S01]  /*0890*/  @!P5 FMUL R10, R10, 16777216 ;  /* 0x4b8000000a0ad820 */ /* 0x000fe20000400000 */
[----:B-1----:R-:W2:Y:S01]  /*08a0*/  LDG.E.128 R4, desc[UR4][R14.64] ;  /* 0x000000040e047981 */ /* 0x002ea2000c1e1d00 */
[----:B---3--:R-:W-:Y:S02]  /*08b0*/  FFMA R31, R16, R31, R20 ;  /* 0x0000001f101f7223 */ /* 0x008fe40000000014 */
[----:B----4-:R-:W-:Y:S01]  /*08c0*/  FMUL R29, R9, R10 ;  /* 0x0000000a091d7220 */ /* 0x010fe20000400000 */
[----:B-----5:R-:W-:Y:S02]  /*08d0*/  FMUL R16, R8, R11 ;  /* 0x0000000b08107220 */ /* 0x020fe40000400000 */
[----:B------:R-:W3:Y:S01]  /*08e0*/  LDG.E.128 R8, desc[UR4][R14.64+0x800] ;  /* 0x000800040e087981 */ /* 0x000ee2000c1e1d00 */
[----:B------:R-:W-:Y:S02]  /*08f0*/  FMUL R20, R13, R12 ;  /* 0x0000000c0d147220 */ /* 0x000fe40000400000 */
[----:B------:R-:W1:Y:S01]  /*0900*/  LDC.64 R12, c[0x0][0x240] ;  /* 0x00009000ff0c7b82 */ /* 0x000e620000000a00 */
[----:B------:R-:W-:Y:S01]  /*0910*/  FMUL R2, R29, R2 ;  /* 0x000000021d027220 */ /* 0x000fe20000400000 */
[----:B------:R-:W-:Y:S01]  /*0920*/  FMUL R3, R16, R3 ;  /* 0x0000000310037220 */ /* 0x000fe20000400000 */
[----:B------:R-:W-:-:S02]  /*0930*/  FFMA R20, R17, R20, R21 ;  /* 0x0000001411147223 */ /* 0x000fc40000000015 */
[----:B------:R-:W-:Y:S01]  /*0940*/  FFMA R2, R19, R2, R23 ;  /* 0x0000000213027223 */ /* 0x000fe20000000017 */
[----:B------:R-:W-:Y:S01]  /*0950*/  FFMA R3, R18, R3, R22 ;  /* 0x0000000312037223 */ /* 0x000fe20000000016 */
[----:B-1----:R-:W-:Y:S01]  /*0960*/  IMAD.WIDE R12, R0, 0x4, R12 ;  /* 0x00000004000c7825 */ /* 0x002fe200078e020c */
[----:B--2---:R-:W-:-:S03]  /*0970*/  FSETP.GEU.AND P6, PT, R31, -R4, PT ;  /* 0x800000041f00720b */ /* 0x004fc60003fce000 */
[----:B------:R-:W-:Y:S01]  /*0980*/  FADD R4, R4, R31 ;  /* 0x0000001f04047221 */ /* 0x000fe20000000000 */
[----:B------:R-:W-:Y:S01]  /*0990*/  FSETP.GEU.AND P0, PT, R20, -R5, PT ;  /* 0x800000051400720b */ /* 0x000fe20003f0e000 */
[----:B------:R-:W-:Y:S01]  /*09a0*/  FADD R5, R5, R20 ;  /* 0x0000001405057221 */ /* 0x000fe20000000000 */
[----:B------:R-:W-:Y:S02]  /*09b0*/  FSETP.GEU.AND P1, PT, R3, -R6, PT ;  /* 0x800000060300720b */ /* 0x000fe40003f2e000 */
[----:B------:R-:W-:Y:S01]  /*09c0*/  SEL R4, R4, RZ, P6 ;  /* 0x000000ff04047207 */ /* 0x000fe20003000000 */
[----:B------:R-:W-:Y:S01]  /*09d0*/  FADD R6, R6, R3 ;  /* 0x0000000306067221 */ /* 0x000fe20000000000 */
[----:B------:R-:W-:Y:S01]  /*09e0*/  FSETP.GEU.AND P2, PT, R2, -R7, PT ;  /* 0x800000070200720b */ /* 0x000fe20003f4e000 */
[----:B------:R-:W-:Y:S01]  /*09f0*/  FADD R7, R7, R2 ;  /* 0x0000000207077221 */ /* 0x000fe20000000000 */
[----:B---3--:R-:W-:Y:S01]  /*0a00*/  FSETP.GEU.AND P3, PT, R27, -R8, PT ;  /* 0x800000081b00720b */ /* 0x008fe20003f6e000 */
[----:B------:R-:W-:Y:S01]  /*0a10*/  FADD R8, R8, R27 ;  /* 0x0000001b08087221 */ /* 0x000fe20000000000 */
[----:B------:R-:W-:Y:S01]  /*0a20*/  FSETP.GEU.AND P4, PT, R26, -R9, PT ;  /* 0x800000091a00720b */ /* 0x000fe20003f8e000 */
[----:B------:R-:W-:Y:S01]  /*0a30*/  FADD R9, R9, R26 ;  /* 0x0000001a09097221 */ /* 0x000fe20000000000 */
[----:B------:R-:W-:Y:S01]  /*0a40*/  FSETP.GEU.AND P5, PT, R25, -R10, PT ;  /* 0x8000000a1900720b */ /* 0x000fe20003fae000 */
[----:B------:R-:W-:Y:S01]  /*0a50*/  FADD R10, R10, R25 ;  /* 0x000000190a0a7221 */ /* 0x000fe20000000000 */
[----:B------:R-:W-:Y:S01]  /*0a60*/  FSETP.GEU.AND P6, PT, R24, -R11, PT ;  /* 0x8000000b1800720b */ /* 0x000fe20003fce000 */
[----:B------:R-:W-:Y:S01]  /*0a70*/  FADD R11, R11, R24 ;  /* 0x000000180b0b7221 */ /* 0x000fe20000000000 */
[----:B------:R-:W-:-:S02]  /*0a80*/  SEL R5, R5, RZ, P0 ;  /* 0x000000ff05057207 */ /* 0x000fc40000000000 */
[----:B------:R-:W-:Y:S02]  /*0a90*/  SEL R6, R6, RZ, P1 ;  /* 0x000000ff06067207 */ /* 0x000fe40000800000 */
[----:B------:R-:W-:Y:S02]  /*0aa0*/  SEL R7, R7, RZ, P2 ;  /* 0x000000ff07077207 */ /* 0x000fe40001000000 */
[----:B------:R-:W-:Y:S02]  /*0ab0*/  SEL R8, R8, RZ, P3 ;  /* 0x000000ff08087207 */ /* 0x000fe40001800000 */
[----:B------:R-:W-:Y:S02]  /*0ac0*/  SEL R9, R9, RZ, P4 ;  /* 0x000000ff09097207 */ /* 0x000fe40002000000 */
[----:B------:R-:W-:Y:S02]  /*0ad0*/  SEL R10, R10, RZ, P5 ;  /* 0x000000ff0a0a7207 */ /* 0x000fe40002800000 */
[----:B------:R-:W-:Y:S01]  /*0ae0*/  SEL R11, R11, RZ, P6 ;  /* 0x000000ff0b0b7207 */ /* 0x000fe20003000000 */
[----:B------:R-:W-:Y:S04]  /*0af0*/  STG.E.128 desc[UR4][R12.64], R4 ;  /* 0x000000040c007986 */ /* 0x000fe8000c101d04 */
[----:B------:R-:W-:Y:S01]  /*0b00*/  STG.E.128 desc[UR4][R12.64+0x800], R8 ;  /* 0x000800080c007986 */ /* 0x000fe2000c101d04 */
[----:B------:R-:W-:Y:S05]  /*0b10*/  EXIT ;  /* 0x000000000000794d */ /* 0x000fea0003800000 */
.L_x_0:
[----:B------:R-:W-:-:S00]  /*0b20*/  BRA `(.L_x_0) ;  /* 0xfffffffc00fc7947 */ /* 0x000fc0000383ffff */
[----:B------:R-:W-:-:S00]  /*0b30*/  NOP ;  /* 0x0000000000007918 */ /* 0x000fc00000000000 */
        /* <DEDUP_REMOVED lines=12> */
.L_x_1:


//--------------------- .nv.global.init           --------------------------
	.section	.nv.global.init,"aw",@progbits
.nv.global.init:
	.type		_$_str,@object
	.size		_$_str,(_$_str_$_2 - _$_str)
_$_str:
        /*0000*/ 	.byte	0x5f, 0x5f, 0x43, 0x55, 0x44, 0x41, 0x5f, 0x46, 0x54, 0x5a, 0x00
	.type		_$_str_$_2,@object
	.size		_$_str_$_2,(.L_1 - _$_str_$_2)
_$_str_$_2:
        /*000b*/ 	.byte	0x5f, 0x5f, 0x43, 0x55, 0x44, 0x41, 0x5f, 0x50, 0x52, 0x45, 0x43, 0x5f, 0x53, 0x51, 0x52, 0x54
        /*001b*/ 	.byte	0x00
.L_1:


//--------------------- .nv.constant0.triton_poi_fused__native_batch_norm_legit_no_training_add_relu_43 --------------------------
	.section	.nv.constant0.triton_poi_fused__native_batch_norm_legit_no_training_add_relu_43,"a",@progbits
	.sectionflags	@""
	.align	4
.nv.constant0.triton_poi_fused__native_batch_norm_legit_no_training_add_relu_43:
	.zero		588
